//
// Generated by NVIDIA NVVM Compiler
//
// Compiler Build ID: CL-26907403
// Cuda compilation tools, release 10.1, V10.1.243
// Based on LLVM 3.4svn
//

.version 6.4
.target sm_35
.address_size 64

	// .globl	_Z16test_assert_infoiiPKc
.extern .func  (.param .b32 func_retval0) vprintf
(
	.param .b64 vprintf_param_0,
	.param .b64 vprintf_param_1
)
;
.extern .func __assertfail
(
	.param .b64 __assertfail_param_0,
	.param .b64 __assertfail_param_1,
	.param .b32 __assertfail_param_2,
	.param .b64 __assertfail_param_3,
	.param .b64 __assertfail_param_4
)
;
.global .align 1 .b8 __unnamed_1[46] = {118, 111, 105, 100, 32, 116, 101, 115, 116, 95, 97, 115, 115, 101, 114, 116, 95, 105, 110, 102, 111, 40, 105, 110, 116, 44, 32, 105, 110, 116, 44, 32, 99, 111, 110, 115, 116, 32, 99, 104, 97, 114, 32, 42, 41, 0};
.global .align 1 .b8 $str[39] = {76, 105, 110, 101, 32, 37, 100, 32, 102, 105, 108, 101, 32, 37, 115, 32, 70, 97, 105, 108, 101, 100, 32, 116, 101, 115, 116, 32, 97, 115, 115, 101, 114, 116, 105, 111, 110, 10, 0};
.global .align 1 .b8 $str1[2] = {48, 0};
.global .align 1 .b8 $str2[8] = {116, 101, 115, 116, 115, 46, 99, 0};

.visible .func _Z16test_assert_infoiiPKc(
	.param .b32 _Z16test_assert_infoiiPKc_param_0,
	.param .b32 _Z16test_assert_infoiiPKc_param_1,
	.param .b64 _Z16test_assert_infoiiPKc_param_2
)
{
	.local .align 16 .b8 	__local_depot0[16];
	.reg .b64 	%SP;
	.reg .b64 	%SPL;
	.reg .pred 	%p<2>;
	.reg .b32 	%r<5>;
	.reg .b64 	%rd<13>;


	mov.u64 	%SPL, __local_depot0;
	cvta.local.u64 	%SP, %SPL;
	ld.param.u32 	%r2, [_Z16test_assert_infoiiPKc_param_0];
	ld.param.u32 	%r1, [_Z16test_assert_infoiiPKc_param_1];
	ld.param.u64 	%rd1, [_Z16test_assert_infoiiPKc_param_2];
	setp.ne.s32	%p1, %r2, 0;
	@%p1 bra 	BB0_2;

	add.u64 	%rd2, %SP, 0;
	add.u64 	%rd3, %SPL, 0;
	st.local.u32 	[%rd3], %r1;
	st.local.u64 	[%rd3+8], %rd1;
	mov.u64 	%rd4, $str;
	cvta.global.u64 	%rd5, %rd4;
	// Callseq Start 0
	{
	.reg .b32 temp_param_reg;
	// <end>}
	.param .b64 param0;
	st.param.b64	[param0+0], %rd5;
	.param .b64 param1;
	st.param.b64	[param1+0], %rd2;
	.param .b32 retval0;
	call.uni (retval0), 
	vprintf, 
	(
	param0, 
	param1
	);
	ld.param.b32	%r3, [retval0+0];
	
	//{
	}// Callseq End 0
	mov.u64 	%rd6, $str1;
	cvta.global.u64 	%rd7, %rd6;
	mov.u64 	%rd8, $str2;
	cvta.global.u64 	%rd9, %rd8;
	mov.u64 	%rd10, __unnamed_1;
	cvta.global.u64 	%rd11, %rd10;
	mov.u32 	%r4, 120;
	mov.u64 	%rd12, 1;
	// Callseq Start 1
	{
	.reg .b32 temp_param_reg;
	// <end>}
	.param .b64 param0;
	st.param.b64	[param0+0], %rd7;
	.param .b64 param1;
	st.param.b64	[param1+0], %rd9;
	.param .b32 param2;
	st.param.b32	[param2+0], %r4;
	.param .b64 param3;
	st.param.b64	[param3+0], %rd11;
	.param .b64 param4;
	st.param.b64	[param4+0], %rd12;
	call.uni 
	__assertfail, 
	(
	param0, 
	param1, 
	param2, 
	param3, 
	param4
	);
	
	//{
	}// Callseq End 1

BB0_2:
	ret;
}




// ===== COMPILED SASS (sm_100) =====

	.target	sm_100

	.elftype	@"ET_EXEC"


//--------------------- .note.nv.tkinfo           --------------------------
	.section	.note.nv.tkinfo,"",@"SHT_NOTE"
	.sectionflags	@"SHF_NOTE_NV_TKINFO"
	.tkinfo
        /*0018*/ 	.word	0x00000002
        /*0030*/ 	.string	""
        /*0030*/ 	.string	"ptxas"
        /*0030*/ 	.string	"Cuda compilation tools, release 13.0, V13.0.88"
        /*0030*/ 	.string	"Build cuda_13.0.r13.0/compiler.36424714_0"
        /*0030*/ 	.string	"-arch sm_100 "



//--------------------- .note.nv.cuinfo           --------------------------
	.section	.note.nv.cuinfo,"",@"SHT_NOTE"
	.sectionflags	@"SHF_NOTE_NV_CUINFO"
        /*0018*/ 	.short	0x0002
        /*001a*/ 	.short	0x0023
        /*001c*/ 	.short	0x0082
	.zero		2


//--------------------- .nv.info                  --------------------------
	.section	.nv.info,"",@"SHT_CUDA_INFO"
	.align	4


	//----- nvinfo : EIATTR_MERCURY_ISA_VERSION
	.align		4
        /*0000*/ 	.byte	0x03, 0x5f
        /*0002*/ 	.short	0x0101


//--------------------- .nv.compat                --------------------------
	.section	.nv.compat,"",@"SHT_CUDA_COMPAT_INFO"
	.align	4
        /*0000*/ 	.byte	0x02, 0x09, 0x00, 0x00, 0x02, 0x02, 0x01, 0x00, 0x02, 0x05, 0x05, 0x00, 0x03, 0x07, 0x01, 0x01
        /*0010*/ 	.byte	0x02, 0x03, 0x00, 0x00, 0x02, 0x06, 0x01, 0x00, 0x04, 0x0b, 0x08, 0x00, 0x00, 0x00, 0x00, 0x00
        /*0020*/ 	.byte	0x00, 0x00, 0x00, 0x00


//--------------------- .nv.callgraph             --------------------------
	.section	.nv.callgraph,"",@"SHT_CUDA_CALLGRAPH"
	.align	4
	.sectionentsize	8
	.align		4
        /*0000*/ 	.word	0x00000000
	.align		4
        /*0004*/ 	.word	0xffffffff
	.align		4
        /*0008*/ 	.word	0x00000000
	.align		4
        /*000c*/ 	.word	0xfffffffe
	.align		4
        /*0010*/ 	.word	0x00000000
	.align		4
        /*0014*/ 	.word	0xfffffffd
	.align		4
        /*0018*/ 	.word	0x00000000
	.align		4
        /*001c*/ 	.word	0xfffffffc


//--------------------- .nv.constant4             --------------------------
	.section	.nv.constant4,"a",@progbits
	.align	8
	.align		8
.nv.constant4:
        /*0000*/ 	.dword	__unnamed_1
	.align		8
        /*0008*/ 	.dword	$str
	.align		8
        /*0010*/ 	.dword	$str1
	.align		8
        /*0018*/ 	.dword	$str2


//--------------------- .nv.global.init           --------------------------
	.section	.nv.global.init,"aw",@progbits
.nv.global.init:
	.type		$str1,@object
	.size		$str1,($str2 - $str1)
$str1:
        /*0000*/ 	.byte	0x30, 0x00
	.type		$str2,@object
	.size		$str2,($str - $str2)
$str2:
        /*0002*/ 	.byte	0x74, 0x65, 0x73, 0x74, 0x73, 0x2e, 0x63, 0x00
	.type		$str,@object
	.size		$str,(__unnamed_1 - $str)
$str:
        /*000a*/ 	.byte	0x4c, 0x69, 0x6e, 0x65, 0x20, 0x25, 0x64, 0x20, 0x66, 0x69, 0x6c, 0x65, 0x20, 0x25, 0x73, 0x20
        /*001a*/ 	.byte	0x46, 0x61, 0x69, 0x6c, 0x65, 0x64, 0x20, 0x74, 0x65, 0x73, 0x74, 0x20, 0x61, 0x73, 0x73, 0x65
        /*002a*/ 	.byte	0x72, 0x74, 0x69, 0x6f, 0x6e, 0x0a, 0x00
	.type		__unnamed_1,@object
	.size		__unnamed_1,(.L_0 - __unnamed_1)
__unnamed_1:
        /*0031*/ 	.byte	0x76, 0x6f, 0x69, 0x64, 0x20, 0x74, 0x65, 0x73, 0x74, 0x5f, 0x61, 0x73, 0x73, 0x65, 0x72, 0x74
        /*0041*/ 	.byte	0x5f, 0x69, 0x6e, 0x66, 0x6f, 0x28, 0x69, 0x6e, 0x74, 0x2c, 0x20, 0x69, 0x6e, 0x74, 0x2c, 0x20
        /*0051*/ 	.byte	0x63, 0x6f, 0x6e, 0x73, 0x74, 0x20, 0x63, 0x68, 0x61, 0x72, 0x20, 0x2a, 0x29, 0x00
.L_0:


//--------------------- .nv.shared.reserved.0     --------------------------
	.section	.nv.shared.reserved.0,"aw",@nobits
	.weak		__nv_reservedSMEM_offset_0_alias
	.size		__nv_reservedSMEM_offset_0_alias, 0, 64
	.other		__nv_reservedSMEM_offset_0_alias,@"STO_CUDA_RESERVED_SHARED STV_DEFAULT"
__nv_reservedSMEM_offset_0_alias:
	.zero		0
	.zero		64


//--------------------- SYMBOLS --------------------------

	.type		.nv.reservedSmem.offset0,@object
	.size		.nv.reservedSmem.offset0,0x4
